//
// Generated by NVIDIA NVVM Compiler
//
// Compiler Build ID: CL-36424714
// Cuda compilation tools, release 13.0, V13.0.88
// Based on NVVM 20.0.0
//

.version 9.0
.target sm_100
.address_size 64

	// .globl	_Z8gpu_gemvPKfS0_Pfii

.visible .entry _Z8gpu_gemvPKfS0_Pfii(
	.param .u64 .ptr .align 1 _Z8gpu_gemvPKfS0_Pfii_param_0,
	.param .u64 .ptr .align 1 _Z8gpu_gemvPKfS0_Pfii_param_1,
	.param .u64 .ptr .align 1 _Z8gpu_gemvPKfS0_Pfii_param_2,
	.param .u32 _Z8gpu_gemvPKfS0_Pfii_param_3,
	.param .u32 _Z8gpu_gemvPKfS0_Pfii_param_4
)
{
	.reg .pred 	%p<11>;
	.reg .b32 	%r<38>;
	.reg .b32 	%f<112>;
	.reg .b64 	%rd<31>;

	ld.param.u64 	%rd11, [_Z8gpu_gemvPKfS0_Pfii_param_0];
	ld.param.u64 	%rd12, [_Z8gpu_gemvPKfS0_Pfii_param_1];
	ld.param.u64 	%rd10, [_Z8gpu_gemvPKfS0_Pfii_param_2];
	ld.param.u32 	%r24, [_Z8gpu_gemvPKfS0_Pfii_param_3];
	ld.param.u32 	%r23, [_Z8gpu_gemvPKfS0_Pfii_param_4];
	cvta.to.global.u64 	%rd1, %rd12;
	cvta.to.global.u64 	%rd2, %rd11;
	mov.u32 	%r25, %ctaid.x;
	mov.u32 	%r26, %ntid.x;
	mov.u32 	%r27, %tid.x;
	mad.lo.s32 	%r1, %r25, %r26, %r27;
	setp.ge.s32 	%p1, %r1, %r24;
	@%p1 bra 	$L__BB0_15;
	setp.lt.s32 	%p2, %r23, 1;
	mov.f32 	%f111, 0f00000000;
	@%p2 bra 	$L__BB0_14;
	mul.lo.s32 	%r2, %r23, %r1;
	and.b32  	%r3, %r23, 15;
	setp.lt.u32 	%p3, %r23, 16;
	mov.f32 	%f111, 0f00000000;
	mov.b32 	%r34, 0;
	@%p3 bra 	$L__BB0_5;
	and.b32  	%r34, %r23, 2147483632;
	neg.s32 	%r32, %r34;
	add.s64 	%rd3, %rd2, 32;
	add.s64 	%rd29, %rd1, 32;
	mov.f32 	%f111, 0f00000000;
	mov.u32 	%r31, %r2;
$L__BB0_4:
	.pragma "nounroll";
	mul.wide.s32 	%rd13, %r31, 4;
	add.s64 	%rd14, %rd3, %rd13;
	ld.global.f32 	%f18, [%rd14+-32];
	ld.global.f32 	%f19, [%rd29+-32];
	fma.rn.f32 	%f20, %f18, %f19, %f111;
	ld.global.f32 	%f21, [%rd14+-28];
	ld.global.f32 	%f22, [%rd29+-28];
	fma.rn.f32 	%f23, %f21, %f22, %f20;
	ld.global.f32 	%f24, [%rd14+-24];
	ld.global.f32 	%f25, [%rd29+-24];
	fma.rn.f32 	%f26, %f24, %f25, %f23;
	ld.global.f32 	%f27, [%rd14+-20];
	ld.global.f32 	%f28, [%rd29+-20];
	fma.rn.f32 	%f29, %f27, %f28, %f26;
	ld.global.f32 	%f30, [%rd14+-16];
	ld.global.f32 	%f31, [%rd29+-16];
	fma.rn.f32 	%f32, %f30, %f31, %f29;
	ld.global.f32 	%f33, [%rd14+-12];
	ld.global.f32 	%f34, [%rd29+-12];
	fma.rn.f32 	%f35, %f33, %f34, %f32;
	ld.global.f32 	%f36, [%rd14+-8];
	ld.global.f32 	%f37, [%rd29+-8];
	fma.rn.f32 	%f38, %f36, %f37, %f35;
	ld.global.f32 	%f39, [%rd14+-4];
	ld.global.f32 	%f40, [%rd29+-4];
	fma.rn.f32 	%f41, %f39, %f40, %f38;
	ld.global.f32 	%f42, [%rd14];
	ld.global.f32 	%f43, [%rd29];
	fma.rn.f32 	%f44, %f42, %f43, %f41;
	ld.global.f32 	%f45, [%rd14+4];
	ld.global.f32 	%f46, [%rd29+4];
	fma.rn.f32 	%f47, %f45, %f46, %f44;
	ld.global.f32 	%f48, [%rd14+8];
	ld.global.f32 	%f49, [%rd29+8];
	fma.rn.f32 	%f50, %f48, %f49, %f47;
	ld.global.f32 	%f51, [%rd14+12];
	ld.global.f32 	%f52, [%rd29+12];
	fma.rn.f32 	%f53, %f51, %f52, %f50;
	ld.global.f32 	%f54, [%rd14+16];
	ld.global.f32 	%f55, [%rd29+16];
	fma.rn.f32 	%f56, %f54, %f55, %f53;
	ld.global.f32 	%f57, [%rd14+20];
	ld.global.f32 	%f58, [%rd29+20];
	fma.rn.f32 	%f59, %f57, %f58, %f56;
	ld.global.f32 	%f60, [%rd14+24];
	ld.global.f32 	%f61, [%rd29+24];
	fma.rn.f32 	%f62, %f60, %f61, %f59;
	ld.global.f32 	%f63, [%rd14+28];
	ld.global.f32 	%f64, [%rd29+28];
	fma.rn.f32 	%f111, %f63, %f64, %f62;
	add.s32 	%r32, %r32, 16;
	add.s32 	%r31, %r31, 16;
	add.s64 	%rd29, %rd29, 64;
	setp.ne.s32 	%p4, %r32, 0;
	@%p4 bra 	$L__BB0_4;
$L__BB0_5:
	setp.eq.s32 	%p5, %r3, 0;
	@%p5 bra 	$L__BB0_14;
	and.b32  	%r11, %r23, 7;
	setp.lt.u32 	%p6, %r3, 8;
	@%p6 bra 	$L__BB0_8;
	add.s32 	%r29, %r34, %r2;
	mul.wide.s32 	%rd15, %r29, 4;
	add.s64 	%rd16, %rd2, %rd15;
	ld.global.f32 	%f66, [%rd16];
	mul.wide.u32 	%rd17, %r34, 4;
	add.s64 	%rd18, %rd1, %rd17;
	ld.global.f32 	%f67, [%rd18];
	fma.rn.f32 	%f68, %f66, %f67, %f111;
	ld.global.f32 	%f69, [%rd16+4];
	ld.global.f32 	%f70, [%rd18+4];
	fma.rn.f32 	%f71, %f69, %f70, %f68;
	ld.global.f32 	%f72, [%rd16+8];
	ld.global.f32 	%f73, [%rd18+8];
	fma.rn.f32 	%f74, %f72, %f73, %f71;
	ld.global.f32 	%f75, [%rd16+12];
	ld.global.f32 	%f76, [%rd18+12];
	fma.rn.f32 	%f77, %f75, %f76, %f74;
	ld.global.f32 	%f78, [%rd16+16];
	ld.global.f32 	%f79, [%rd18+16];
	fma.rn.f32 	%f80, %f78, %f79, %f77;
	ld.global.f32 	%f81, [%rd16+20];
	ld.global.f32 	%f82, [%rd18+20];
	fma.rn.f32 	%f83, %f81, %f82, %f80;
	ld.global.f32 	%f84, [%rd16+24];
	ld.global.f32 	%f85, [%rd18+24];
	fma.rn.f32 	%f86, %f84, %f85, %f83;
	ld.global.f32 	%f87, [%rd16+28];
	ld.global.f32 	%f88, [%rd18+28];
	fma.rn.f32 	%f111, %f87, %f88, %f86;
	add.s32 	%r34, %r34, 8;
$L__BB0_8:
	setp.eq.s32 	%p7, %r11, 0;
	@%p7 bra 	$L__BB0_14;
	and.b32  	%r14, %r23, 3;
	setp.lt.u32 	%p8, %r11, 4;
	@%p8 bra 	$L__BB0_11;
	add.s32 	%r30, %r34, %r2;
	mul.wide.s32 	%rd19, %r30, 4;
	add.s64 	%rd20, %rd2, %rd19;
	ld.global.f32 	%f90, [%rd20];
	mul.wide.u32 	%rd21, %r34, 4;
	add.s64 	%rd22, %rd1, %rd21;
	ld.global.f32 	%f91, [%rd22];
	fma.rn.f32 	%f92, %f90, %f91, %f111;
	ld.global.f32 	%f93, [%rd20+4];
	ld.global.f32 	%f94, [%rd22+4];
	fma.rn.f32 	%f95, %f93, %f94, %f92;
	ld.global.f32 	%f96, [%rd20+8];
	ld.global.f32 	%f97, [%rd22+8];
	fma.rn.f32 	%f98, %f96, %f97, %f95;
	ld.global.f32 	%f99, [%rd20+12];
	ld.global.f32 	%f100, [%rd22+12];
	fma.rn.f32 	%f111, %f99, %f100, %f98;
	add.s32 	%r34, %r34, 4;
$L__BB0_11:
	setp.eq.s32 	%p9, %r14, 0;
	@%p9 bra 	$L__BB0_14;
	mul.wide.u32 	%rd23, %r34, 4;
	add.s64 	%rd30, %rd1, %rd23;
	add.s32 	%r37, %r34, %r2;
	neg.s32 	%r36, %r14;
$L__BB0_13:
	.pragma "nounroll";
	mul.wide.s32 	%rd24, %r37, 4;
	add.s64 	%rd25, %rd2, %rd24;
	ld.global.f32 	%f101, [%rd25];
	ld.global.f32 	%f102, [%rd30];
	fma.rn.f32 	%f111, %f101, %f102, %f111;
	add.s64 	%rd30, %rd30, 4;
	add.s32 	%r37, %r37, 1;
	add.s32 	%r36, %r36, 1;
	setp.ne.s32 	%p10, %r36, 0;
	@%p10 bra 	$L__BB0_13;
$L__BB0_14:
	cvta.to.global.u64 	%rd26, %rd10;
	mul.wide.s32 	%rd27, %r1, 4;
	add.s64 	%rd28, %rd26, %rd27;
	st.global.f32 	[%rd28], %f111;
$L__BB0_15:
	ret;

}


// ===== COMPILED SASS (sm_100) =====

	.target	sm_100

	.elftype	@"ET_EXEC"


//--------------------- .note.nv.tkinfo           --------------------------
	.section	.note.nv.tkinfo,"",@"SHT_NOTE"
	.sectionflags	@"SHF_NOTE_NV_TKINFO"
	.tkinfo
        /*0018*/ 	.word	0x00000002
        /*0030*/ 	.string	""
        /*0030*/ 	.string	"ptxas"
        /*0030*/ 	.string	"Cuda compilation tools, release 13.0, V13.0.88"
        /*0030*/ 	.string	"Build cuda_13.0.r13.0/compiler.36424714_0"
        /*0030*/ 	.string	"-arch sm_100 -m 64 "



//--------------------- .note.nv.cuinfo           --------------------------
	.section	.note.nv.cuinfo,"",@"SHT_NOTE"
	.sectionflags	@"SHF_NOTE_NV_CUINFO"
        /*0018*/ 	.short	0x0002
        /*001a*/ 	.short	0x0064
        /*001c*/ 	.short	0x0082
	.zero		2


//--------------------- .nv.info                  --------------------------
	.section	.nv.info,"",@"SHT_CUDA_INFO"
	.align	4


	//----- nvinfo : EIATTR_REGCOUNT
	.align		4
        /*0000*/ 	.byte	0x04, 0x2f
        /*0002*/ 	.short	(.L_1 - .L_0)
	.align		4
.L_0:
        /*0004*/ 	.word	index@(_Z8gpu_gemvPKfS0_Pfii)
        /*0008*/ 	.word	0x0000001e


	//----- nvinfo : EIATTR_FRAME_SIZE
	.align		4
.L_1:
        /*000c*/ 	.byte	0x04, 0x11
        /*000e*/ 	.short	(.L_3 - .L_2)
	.align		4
.L_2:
        /*0010*/ 	.word	index@(_Z8gpu_gemvPKfS0_Pfii)
        /*0014*/ 	.word	0x00000000


	//----- nvinfo : EIATTR_MIN_STACK_SIZE
	.align		4
.L_3:
        /*0018*/ 	.byte	0x04, 0x12
        /*001a*/ 	.short	(.L_5 - .L_4)
	.align		4
.L_4:
        /*001c*/ 	.word	index@(_Z8gpu_gemvPKfS0_Pfii)
        /*0020*/ 	.word	0x00000000
.L_5:


//--------------------- .nv.compat                --------------------------
	.section	.nv.compat,"",@"SHT_CUDA_COMPAT_INFO"
	.align	4
        /*0000*/ 	.byte	0x02, 0x09, 0x00, 0x00, 0x02, 0x02, 0x01, 0x00, 0x02, 0x05, 0x05, 0x00, 0x03, 0x07, 0x01, 0x01
        /*0010*/ 	.byte	0x02, 0x03, 0x00, 0x00, 0x02, 0x06, 0x01, 0x00, 0x04, 0x0b, 0x08, 0x00, 0x09, 0x00, 0x00, 0x00
        /*0020*/ 	.byte	0x00, 0x00, 0x00, 0x00


//--------------------- .nv.info._Z8gpu_gemvPKfS0_Pfii --------------------------
	.section	.nv.info._Z8gpu_gemvPKfS0_Pfii,"",@"SHT_CUDA_INFO"
	.sectionflags	@""
	.align	4


	//----- nvinfo : EIATTR_CUDA_API_VERSION
	.align		4
        /*0000*/ 	.byte	0x04, 0x37
        /*0002*/ 	.short	(.L_7 - .L_6)
.L_6:
        /*0004*/ 	.word	0x00000082


	//----- nvinfo : EIATTR_KPARAM_INFO
	.align		4
.L_7:
        /*0008*/ 	.byte	0x04, 0x17
        /*000a*/ 	.short	(.L_9 - .L_8)
.L_8:
        /*000c*/ 	.word	0x00000000
        /*0010*/ 	.short	0x0004
        /*0012*/ 	.short	0x001c
        /*0014*/ 	.byte	0x00, 0xf0, 0x11, 0x00


	//----- nvinfo : EIATTR_KPARAM_INFO
	.align		4
.L_9:
        /*0018*/ 	.byte	0x04, 0x17
        /*001a*/ 	.short	(.L_11 - .L_10)
.L_10:
        /*001c*/ 	.word	0x00000000
        /*0020*/ 	.short	0x0003
        /*0022*/ 	.short	0x0018
        /*0024*/ 	.byte	0x00, 0xf0, 0x11, 0x00


	//----- nvinfo : EIATTR_KPARAM_INFO
	.align		4
.L_11:
        /*0028*/ 	.byte	0x04, 0x17
        /*002a*/ 	.short	(.L_13 - .L_12)
.L_12:
        /*002c*/ 	.word	0x00000000
        /*0030*/ 	.short	0x0002
        /*0032*/ 	.short	0x0010
        /*0034*/ 	.byte	0x00, 0xf5, 0x21, 0x00


	//----- nvinfo : EIATTR_KPARAM_INFO
	.align		4
.L_13:
        /*0038*/ 	.byte	0x04, 0x17
        /*003a*/ 	.short	(.L_15 - .L_14)
.L_14:
        /*003c*/ 	.word	0x00000000
        /*0040*/ 	.short	0x0001
        /*0042*/ 	.short	0x0008
        /*0044*/ 	.byte	0x00, 0xf5, 0x21, 0x00


	//----- nvinfo : EIATTR_KPARAM_INFO
	.align		4
.L_15:
        /*0048*/ 	.byte	0x04, 0x17
        /*004a*/ 	.short	(.L_17 - .L_16)
.L_16:
        /*004c*/ 	.word	0x00000000
        /*0050*/ 	.short	0x0000
        /*0052*/ 	.short	0x0000
        /*0054*/ 	.byte	0x00, 0xf5, 0x21, 0x00


	//----- nvinfo : EIATTR_SPARSE_MMA_MASK
	.align		4
.L_17:
        /*0058*/ 	.byte	0x03, 0x50
        /*005a*/ 	.short	0x0000


	//----- nvinfo : EIATTR_MAXREG_COUNT
	.align		4
        /*005c*/ 	.byte	0x03, 0x1b
        /*005e*/ 	.short	0x00ff


	//----- nvinfo : EIATTR_MERCURY_ISA_VERSION
	.align		4
        /*0060*/ 	.byte	0x03, 0x5f
        /*0062*/ 	.short	0x0101


	//----- nvinfo : EIATTR_VRC_CTA_INIT_COUNT
	.align		4
        /*0064*/ 	.byte	0x02, 0x4a
	.zero		1
	.zero		1


	//----- nvinfo : EIATTR_EXIT_INSTR_OFFSETS
	.align		4
        /*0068*/ 	.byte	0x04, 0x1c
        /*006a*/ 	.short	(.L_19 - .L_18)


	//   ....[0]....
.L_18:
        /*006c*/ 	.word	0x00000070


	//   ....[1]....
        /*0070*/ 	.word	0x00000a90


	//----- nvinfo : EIATTR_CBANK_PARAM_SIZE
	.align		4
.L_19:
        /*0074*/ 	.byte	0x03, 0x19
        /*0076*/ 	.short	0x0020


	//----- nvinfo : EIATTR_PARAM_CBANK
	.align		4
        /*0078*/ 	.byte	0x04, 0x0a
        /*007a*/ 	.short	(.L_21 - .L_20)
	.align		4
.L_20:
        /*007c*/ 	.word	index@(.nv.constant0._Z8gpu_gemvPKfS0_Pfii)
        /*0080*/ 	.short	0x0380
        /*0082*/ 	.short	0x0020


	//----- nvinfo : EIATTR_SW_WAR
	.align		4
.L_21:
        /*0084*/ 	.byte	0x04, 0x36
        /*0086*/ 	.short	(.L_23 - .L_22)
.L_22:
        /*0088*/ 	.word	0x00000008
.L_23:


//--------------------- .nv.callgraph             --------------------------
	.section	.nv.callgraph,"",@"SHT_CUDA_CALLGRAPH"
	.align	4
	.sectionentsize	8
	.align		4
        /*0000*/ 	.word	0x00000000
	.align		4
        /*0004*/ 	.word	0xffffffff
	.align		4
        /*0008*/ 	.word	0x00000000
	.align		4
        /*000c*/ 	.word	0xfffffffe
	.align		4
        /*0010*/ 	.word	0x00000000
	.align		4
        /*0014*/ 	.word	0xfffffffd
	.align		4
        /*0018*/ 	.word	0x00000000
	.align		4
        /*001c*/ 	.word	0xfffffffc


//--------------------- .text._Z8gpu_gemvPKfS0_Pfii --------------------------
	.section	.text._Z8gpu_gemvPKfS0_Pfii,"ax",@progbits
	.align	128
        .global         _Z8gpu_gemvPKfS0_Pfii
        .type           _Z8gpu_gemvPKfS0_Pfii,@function
        .size           _Z8gpu_gemvPKfS0_Pfii,(.L_x_7 - _Z8gpu_gemvPKfS0_Pfii)
        .other          _Z8gpu_gemvPKfS0_Pfii,@"STO_CUDA_ENTRY STV_DEFAULT"
_Z8gpu_gemvPKfS0_Pfii:
.text._Z8gpu_gemvPKfS0_Pfii:
[----:B------:R-:W-:Y:S01]  /*0000*/  LDC R1, c[0x0][0x37c] ;  /* 0x0000df00ff017b82 */ /* 0x000fe20000000800 */
[----:B------:R-:W0:Y:S07]  /*0010*/  S2R R3, SR_TID.X ;  /* 0x0000000000037919 */ /* 0x000e2e0000002100 */
[----:B------:R-:W0:Y:S01]  /*0020*/  S2UR UR4, SR_CTAID.X ;  /* 0x00000000000479c3 */ /* 0x000e220000002500 */
[----:B------:R-:W1:Y:S07]  /*0030*/  LDCU UR5, c[0x0][0x398] ;  /* 0x00007300ff0577ac */ /* 0x000e6e0008000800 */
[----:B------:R-:W0:Y:S02]  /*0040*/  LDC R0, c[0x0][0x360] ;  /* 0x0000d800ff007b82 */ /* 0x000e240000000800 */
[----:B0-----:R-:W-:-:S05]  /*0050*/  IMAD R0, R0, UR4, R3 ;  /* 0x0000000400007c24 */ /* 0x001fca000f8e0203 */
[----:B-1----:R-:W-:-:S13]  /*0060*/  ISETP.GE.AND P0, PT, R0, UR5, PT ;  /* 0x0000000500007c0c */ /* 0x002fda000bf06270 */
[----:B------:R-:W-:Y:S05]  /*0070*/  @P0 EXIT ;  /* 0x000000000000094d */ /* 0x000fea0003800000 */
[----:B------:R-:W0:Y:S01]  /*0080*/  LDCU UR8, c[0x0][0x39c] ;  /* 0x00007380ff0877ac */ /* 0x000e220008000800 */
[----:B------:R-:W-:Y:S01]  /*0090*/  HFMA2 R15, -RZ, RZ, 0, 0 ;  /* 0x00000000ff0f7431 */ /* 0x000fe200000001ff */
[----:B------:R-:W1:Y:S01]  /*00a0*/  LDCU.64 UR16, c[0x0][0x358] ;  /* 0x00006b00ff1077ac */ /* 0x000e620008000a00 */
[----:B0-----:R-:W-:-:S09]  /*00b0*/  UISETP.GE.AND UP0, UPT, UR8, 0x1, UPT ;  /* 0x000000010800788c */ /* 0x001fd2000bf06270 */
[----:B-1----:R-:W-:Y:S05]  /*00c0*/  BRA.U !UP0, `(.L_x_0) ;  /* 0x0000000908647547 */ /* 0x002fea000b800000 */
[----:B------:R-:W-:Y:S02]  /*00d0*/  UISETP.GE.U32.AND UP1, UPT, UR8, 0x10, UPT ;  /* 0x000000100800788c */ /* 0x000fe4000bf26070 */
[----:B------:R-:W-:Y:S01]  /*00e0*/  IMAD R7, R0, UR8, RZ ;  /* 0x0000000800077c24 */ /* 0x000fe2000f8e02ff */
[----:B------:R-:W-:Y:S01]  /*00f0*/  ULOP3.LUT UR9, UR8, 0xf, URZ, 0xc0, !UPT ;  /* 0x0000000f08097892 */ /* 0x000fe2000f8ec0ff */
[----:B------:R-:W-:Y:S02]  /*0100*/  MOV R15, RZ ;  /* 0x000000ff000f7202 */ /* 0x000fe40000000f00 */
[----:B------:R-:W-:Y:S01]  /*0110*/  MOV R8, RZ ;  /* 0x000000ff00087202 */ /* 0x000fe20000000f00 */
[----:B------:R-:W-:Y:S02]  /*0120*/  UISETP.NE.AND UP0, UPT, UR9, URZ, UPT ;  /* 0x000000ff0900728c */ /* 0x000fe4000bf05270 */
[----:B------:R-:W-:Y:S09]  /*0130*/  BRA.U !UP1, `(.L_x_1) ;  /* 0x0000000509147547 */ /* 0x000ff2000b800000 */
[----:B------:R-:W0:Y:S01]  /*0140*/  LDCU.128 UR12, c[0x0][0x380] ;  /* 0x00007000ff0c77ac */ /* 0x000e220008000c00 */
[----:B------:R-:W-:Y:S02]  /*0150*/  MOV R15, RZ ;  /* 0x000000ff000f7202 */ /* 0x000fe40000000f00 */
[----:B------:R-:W-:Y:S01]  /*0160*/  MOV R6, R7 ;  /* 0x0000000700067202 */ /* 0x000fe20000000f00 */
[----:B------:R-:W-:-:S04]  /*0170*/  ULOP3.LUT UR10, UR8, 0x7ffffff0, URZ, 0xc0, !UPT ;  /* 0x7ffffff0080a7892 */ /* 0x000fc8000f8ec0ff */
[----:B------:R-:W-:Y:S02]  /*0180*/  UIADD3 UR11, UPT, UPT, -UR10, URZ, URZ ;  /* 0x000000ff0a0b7290 */ /* 0x000fe4000fffe1ff */
[----:B------:R-:W-:Y:S01]  /*0190*/  MOV R8, UR10 ;  /* 0x0000000a00087c02 */ /* 0x000fe20008000f00 */
[----:B0-----:R-:W-:Y:S02]  /*01a0*/  UIADD3 UR4, UP2, UPT, UR14, 0x20, URZ ;  /* 0x000000200e047890 */ /* 0x001fe4000ff5e0ff */
[----:B------:R-:W-:Y:S02]  /*01b0*/  UIADD3 UR6, UP1, UPT, UR12, 0x20, URZ ;  /* 0x000000200c067890 */ /* 0x000fe4000ff3e0ff */
[----:B------:R-:W-:Y:S02]  /*01c0*/  UIADD3.X UR5, UPT, UPT, URZ, UR15, URZ, UP2, !UPT ;  /* 0x0000000fff057290 */ /* 0x000fe400097fe4ff */
[----:B------:R-:W-:Y:S01]  /*01d0*/  MOV R2, UR4 ;  /* 0x0000000400027c02 */ /* 0x000fe20008000f00 */
[----:B------:R-:W-:-:S03]  /*01e0*/  UIADD3.X UR7, UPT, UPT, URZ, UR13, URZ, UP1, !UPT ;  /* 0x0000000dff077290 */ /* 0x000fc60008ffe4ff */
[----:B------:R-:W-:-:S09]  /*01f0*/  MOV R3, UR5 ;  /* 0x0000000500037c02 */ /* 0x000fd20008000f00 */
.L_x_2:
[----:B------:R-:W-:Y:S01]  /*0200*/  MOV R4, UR6 ;  /* 0x0000000600047c02 */ /* 0x000fe20008000f00 */
[----:B------:R-:W2:Y:S01]  /*0210*/  LDG.E R17, desc[UR16][R2.64+-0x20] ;  /* 0xffffe01002117981 */ /* 0x000ea2000c1e1900 */
[----:B------:R-:W-:-:S03]  /*0220*/  MOV R5, UR7 ;  /* 0x0000000700057c02 */ /* 0x000fc60008000f00 */
[----:B------:R-:W3:Y:S01]  /*0230*/  LDG.E R25, desc[UR16][R2.64+-0x1c] ;  /* 0xffffe41002197981 */ /* 0x000ee2000c1e1900 */
[----:B------:R-:W-:-:S03]  /*0240*/  IMAD.WIDE R4, R6, 0x4, R4 ;  /* 0x0000000406047825 */ /* 0x000fc600078e0204 */
[----:B------:R-:W4:Y:S04]  /*0250*/  LDG.E R19, desc[UR16][R2.64+-0x18] ;  /* 0xffffe81002137981 */ /* 0x000f28000c1e1900 */
[----:B------:R-:W2:Y:S04]  /*0260*/  LDG.E R16, desc[UR16][R4.64+-0x20] ;  /* 0xffffe01004107981 */ /* 0x000ea8000c1e1900 */
[----:B------:R-:W3:Y:S04]  /*0270*/  LDG.E R18, desc[UR16][R4.64+-0x1c] ;  /* 0xffffe41004127981 */ /* 0x000ee8000c1e1900 */
[----:B------:R-:W4:Y:S04]  /*0280*/  LDG.E R20, desc[UR16][R4.64+-0x18] ;  /* 0xffffe81004147981 */ /* 0x000f28000c1e1900 */
[----:B------:R-:W5:Y:S04]  /*0290*/  LDG.E R22, desc[UR16][R2.64+-0x14] ;  /* 0xffffec1002167981 */ /* 0x000f68000c1e1900 */
        /* <DEDUP_REMOVED lines=8> */
[----:B------:R-:W5:Y:S01]  /*0320*/  LDG.E R14, desc[UR16][R4.64+-0x4] ;  /* 0xfffffc10040e7981 */ /* 0x000f62000c1e1900 */
[----:B--2---:R-:W-:-:S03]  /*0330*/  FFMA R17, R16, R17, R15 ;  /* 0x0000001110117223 */ /* 0x004fc6000000000f */
[----:B------:R-:W2:Y:S04]  /*0340*/  LDG.E R15, desc[UR16][R2.64] ;  /* 0x00000010020f7981 */ /* 0x000ea8000c1e1900 */
[----:B------:R-:W2:Y:S01]  /*0350*/  LDG.E R16, desc[UR16][R4.64] ;  /* 0x0000001004107981 */ /* 0x000ea2000c1e1900 */
[----:B---3--:R-:W-:-:S03]  /*0360*/  FFMA R25, R18, R25, R17 ;  /* 0x0000001912197223 */ /* 0x008fc60000000011 */
[----:B------:R-:W3:Y:S01]  /*0370*/  LDG.E R17, desc[UR16][R2.64+0x4] ;  /* 0x0000041002117981 */ /* 0x000ee2000c1e1900 */
[----:B----4-:R-:W-:-:S03]  /*0380*/  FFMA R26, R20, R19, R25 ;  /* 0x00000013141a7223 */ /* 0x010fc60000000019 */
[----:B------:R-:W3:Y:S04]  /*0390*/  LDG.E R18, desc[UR16][R4.64+0x4] ;  /* 0x0000041004127981 */ /* 0x000ee8000c1e1900 */
[----:B------:R-:W4:Y:S01]  /*03a0*/  LDG.E R20, desc[UR16][R2.64+0x8] ;  /* 0x0000081002147981 */ /* 0x000f22000c1e1900 */
[----:B-----5:R-:W-:-:S03]  /*03b0*/  FFMA R25, R21, R22, R26 ;  /* 0x0000001615197223 */ /* 0x020fc6000000001a */
[----:B------:R-:W4:Y:S04]  /*03c0*/  LDG.E R19, desc[UR16][R4.64+0x8] ;  /* 0x0000081004137981 */ /* 0x000f28000c1e1900 */
[----:B------:R-:W5:Y:S01]  /*03d0*/  LDG.E R22, desc[UR16][R2.64+0xc] ;  /* 0x00000c1002167981 */ /* 0x000f62000c1e1900 */
[----:B------:R-:W-:-:S03]  /*03e0*/  FFMA R25, R24, R23, R25 ;  /* 0x0000001718197223 */ /* 0x000fc60000000019 */
[----:B------:R-:W5:Y:S04]  /*03f0*/  LDG.E R21, desc[UR16][R4.64+0xc] ;  /* 0x00000c1004157981 */ /* 0x000f68000c1e1900 */
[----:B------:R-:W5:Y:S01]  /*0400*/  LDG.E R24, desc[UR16][R2.64+0x10] ;  /* 0x0000101002187981 */ /* 0x000f62000c1e1900 */
[----:B------:R-:W-:-:S03]  /*0410*/  FFMA R25, R10, R9, R25 ;  /* 0x000000090a197223 */ /* 0x000fc60000000019 */
[----:B------:R-:W5:Y:S04]  /*0420*/  LDG.E R23, desc[UR16][R4.64+0x10] ;  /* 0x0000101004177981 */ /* 0x000f68000c1e1900 */
[----:B------:R-:W5:Y:S01]  /*0430*/  LDG.E R10, desc[UR16][R2.64+0x14] ;  /* 0x00001410020a7981 */ /* 0x000f62000c1e1900 */
[----:B------:R-:W-:-:S03]  /*0440*/  FFMA R27, R12, R11, R25 ;  /* 0x0000000b0c1b7223 */ /* 0x000fc60000000019 */
[----:B------:R-:W5:Y:S04]  /*0450*/  LDG.E R9, desc[UR16][R4.64+0x14] ;  /* 0x0000141004097981 */ /* 0x000f68000c1e1900 */
[----:B------:R-:W5:Y:S04]  /*0460*/  LDG.E R11, desc[UR16][R2.64+0x18] ;  /* 0x00001810020b7981 */ /* 0x000f68000c1e1900 */
[----:B------:R-:W5:Y:S04]  /*0470*/  LDG.E R12, desc[UR16][R4.64+0x18] ;  /* 0x00001810040c7981 */ /* 0x000f68000c1e1900 */
[----:B------:R-:W5:Y:S04]  /*0480*/  LDG.E R25, desc[UR16][R4.64+0x1c] ;  /* 0x00001c1004197981 */ /* 0x000f68000c1e1900 */
[----:B------:R0:W5:Y:S01]  /*0490*/  LDG.E R26, desc[UR16][R2.64+0x1c] ;  /* 0x00001c10021a7981 */ /* 0x000162000c1e1900 */
[----:B------:R-:W-:Y:S01]  /*04a0*/  FFMA R13, R14, R13, R27 ;  /* 0x0000000d0e0d7223 */ /* 0x000fe2000000001b */
[----:B------:R-:W-:-:S04]  /*04b0*/  UIADD3 UR11, UPT, UPT, UR11, 0x10, URZ ;  /* 0x000000100b0b7890 */ /* 0x000fc8000fffe0ff */
[----:B------:R-:W-:Y:S01]  /*04c0*/  UISETP.NE.AND UP1, UPT, UR11, URZ, UPT ;  /* 0x000000ff0b00728c */ /* 0x000fe2000bf25270 */
[----:B0-----:R-:W-:Y:S02]  /*04d0*/  IADD3 R2, P0, PT, R2, 0x40, RZ ;  /* 0x0000004002027810 */ /* 0x001fe40007f1e0ff */
[----:B------:R-:W-:Y:S02]  /*04e0*/  IADD3 R6, PT, PT, R6, 0x10, RZ ;  /* 0x0000001006067810 */ /* 0x000fe40007ffe0ff */
[----:B------:R-:W-:Y:S01]  /*04f0*/  IADD3.X R3, PT, PT, RZ, R3, RZ, P0, !PT ;  /* 0x00000003ff037210 */ /* 0x000fe200007fe4ff */
[----:B--2---:R-:W-:-:S04]  /*0500*/  FFMA R13, R16, R15, R13 ;  /* 0x0000000f100d7223 */ /* 0x004fc8000000000d */
[----:B---3--:R-:W-:-:S04]  /*0510*/  FFMA R18, R18, R17, R13 ;  /* 0x0000001112127223 */ /* 0x008fc8000000000d */
[----:B----4-:R-:W-:-:S04]  /*0520*/  FFMA R18, R19, R20, R18 ;  /* 0x0000001413127223 */ /* 0x010fc80000000012 */
[----:B-----5:R-:W-:-:S04]  /*0530*/  FFMA R18, R21, R22, R18 ;  /* 0x0000001615127223 */ /* 0x020fc80000000012 */
[----:B------:R-:W-:-:S04]  /*0540*/  FFMA R18, R23, R24, R18 ;  /* 0x0000001817127223 */ /* 0x000fc80000000012 */
[----:B------:R-:W-:-:S04]  /*0550*/  FFMA R9, R9, R10, R18 ;  /* 0x0000000a09097223 */ /* 0x000fc80000000012 */
[----:B------:R-:W-:-:S04]  /*0560*/  FFMA R12, R12, R11, R9 ;  /* 0x0000000b0c0c7223 */ /* 0x000fc80000000009 */
[----:B------:R-:W-:Y:S01]  /*0570*/  FFMA R15, R25, R26, R12 ;  /* 0x0000001a190f7223 */ /* 0x000fe2000000000c */
[----:B------:R-:W-:Y:S06]  /*0580*/  BRA.U UP1, `(.L_x_2) ;  /* 0xfffffffd011c7547 */ /* 0x000fec000b83ffff */
.L_x_1:
[----:B------:R-:W-:Y:S05]  /*0590*/  BRA.U !UP0, `(.L_x_0) ;  /* 0x0000000508307547 */ /* 0x000fea000b800000 */
[----:B------:R-:W-:Y:S02]  /*05a0*/  UISETP.GE.U32.AND UP0, UPT, UR9, 0x8, UPT ;  /* 0x000000080900788c */ /* 0x000fe4000bf06070 */
[----:B------:R-:W-:-:S04]  /*05b0*/  ULOP3.LUT UR5, UR8, 0x7, URZ, 0xc0, !UPT ;  /* 0x0000000708057892 */ /* 0x000fc8000f8ec0ff */
[----:B------:R-:W-:-:S03]  /*05c0*/  UISETP.NE.AND UP1, UPT, UR5, URZ, UPT ;  /* 0x000000ff0500728c */ /* 0x000fc6000bf25270 */
[----:B------:R-:W-:Y:S08]  /*05d0*/  BRA.U !UP0, `(.L_x_3) ;  /* 0x0000000108787547 */ /* 0x000ff0000b800000 */
[----:B------:R-:W0:Y:S01]  /*05e0*/  LDC.64 R2, c[0x0][0x380] ;  /* 0x0000e000ff027b82 */ /* 0x000e220000000a00 */
[----:B------:R-:W-:-:S07]  /*05f0*/  IADD3 R9, PT, PT, R7, R8, RZ ;  /* 0x0000000807097210 */ /* 0x000fce0007ffe0ff */
[----:B------:R-:W1:Y:S01]  /*0600*/  LDC.64 R4, c[0x0][0x388] ;  /* 0x0000e200ff047b82 */ /* 0x000e620000000a00 */
[----:B0-----:R-:W-:-:S05]  /*0610*/  IMAD.WIDE R2, R9, 0x4, R2 ;  /* 0x0000000409027825 */ /* 0x001fca00078e0202 */
[----:B------:R-:W2:Y:S01]  /*0620*/  LDG.E R10, desc[UR16][R2.64] ;  /* 0x00000010020a7981 */ /* 0x000ea2000c1e1900 */
[----:B-1----:R-:W-:-:S03]  /*0630*/  IMAD.WIDE.U32 R4, R8, 0x4, R4 ;  /* 0x0000000408047825 */ /* 0x002fc600078e0004 */
[----:B------:R-:W3:Y:S04]  /*0640*/  LDG.E R13, desc[UR16][R2.64+0x4] ;  /* 0x00000410020d7981 */ /* 0x000ee8000c1e1900 */
[----:B------:R-:W2:Y:S04]  /*0650*/  LDG.E R11, desc[UR16][R4.64] ;  /* 0x00000010040b7981 */ /* 0x000ea8000c1e1900 */
[----:B------:R-:W3:Y:S04]  /*0660*/  LDG.E R12, desc[UR16][R4.64+0x4] ;  /* 0x00000410040c7981 */ /* 0x000ee8000c1e1900 */
[----:B------:R-:W4:Y:S04]  /*0670*/  LDG.E R17, desc[UR16][R2.64+0x8] ;  /* 0x0000081002117981 */ /* 0x000f28000c1e1900 */
        /* <DEDUP_REMOVED lines=11> */
[----:B------:R-:W-:Y:S01]  /*0730*/  IADD3 R8, PT, PT, R8, 0x8, RZ ;  /* 0x0000000808087810 */ /* 0x000fe20007ffe0ff */
[----:B--2---:R-:W-:-:S04]  /*0740*/  FFMA R10, R10, R11, R15 ;  /* 0x0000000b0a0a7223 */ /* 0x004fc8000000000f */
[----:B---3--:R-:W-:-:S04]  /*0750*/  FFMA R10, R13, R12, R10 ;  /* 0x0000000c0d0a7223 */ /* 0x008fc8000000000a */
[----:B----4-:R-:W-:-:S04]  /*0760*/  FFMA R10, R17, R14, R10 ;  /* 0x0000000e110a7223 */ /* 0x010fc8000000000a */
[----:B-----5:R-:W-:-:S04]  /*0770*/  FFMA R10, R19, R16, R10 ;  /* 0x00000010130a7223 */ /* 0x020fc8000000000a */
[----:B------:R-:W-:-:S04]  /*0780*/  FFMA R10, R21, R18, R10 ;  /* 0x00000012150a7223 */ /* 0x000fc8000000000a */
[----:B------:R-:W-:-:S04]  /*0790*/  FFMA R23, R23, R20, R10 ;  /* 0x0000001417177223 */ /* 0x000fc8000000000a */
[----:B------:R-:W-:-:S04]  /*07a0*/  FFMA R6, R6, R9, R23 ;  /* 0x0000000906067223 */ /* 0x000fc80000000017 */
[----:B------:R-:W-:-:S07]  /*07b0*/  FFMA R15, R25, R22, R6 ;  /* 0x00000016190f7223 */ /* 0x000fce0000000006 */
.L_x_3:
        /* <DEDUP_REMOVED lines=17> */
[----:B------:R-:W5:Y:S01]  /*08d0*/  LDG.E R14, desc[UR16][R4.64+0xc] ;  /* 0x00000c10040e7981 */ /* 0x000f62000c1e1900 */
[----:B------:R-:W-:Y:S01]  /*08e0*/  IADD3 R8, PT, PT, R8, 0x4, RZ ;  /* 0x0000000408087810 */ /* 0x000fe20007ffe0ff */
[----:B--2---:R-:W-:-:S04]  /*08f0*/  FFMA R6, R6, R9, R15 ;  /* 0x0000000906067223 */ /* 0x004fc8000000000f */
[----:B---3--:R-:W-:-:S04]  /*0900*/  FFMA R6, R11, R10, R6 ;  /* 0x0000000a0b067223 */ /* 0x008fc80000000006 */
[----:B----4-:R-:W-:-:S04]  /*0910*/  FFMA R6, R13, R12, R6 ;  /* 0x0000000c0d067223 */ /* 0x010fc80000000006 */
[----:B-----5:R-:W-:-:S07]  /*0920*/  FFMA R15, R17, R14, R6 ;  /* 0x0000000e110f7223 */ /* 0x020fce0000000006 */
.L_x_4:
[----:B------:R-:W-:Y:S05]  /*0930*/  BRA.U !UP1, `(.L_x_0) ;  /* 0x0000000109487547 */ /* 0x000fea000b800000 */
[----:B------:R-:W0:Y:S01]  /*0940*/  LDC.64 R2, c[0x0][0x388] ;  /* 0x0000e200ff027b82 */ /* 0x000e220000000a00 */
[----:B------:R-:W-:Y:S01]  /*0950*/  IADD3 R7, PT, PT, R7, R8, RZ ;  /* 0x0000000807077210 */ /* 0x000fe20007ffe0ff */
[----:B------:R-:W-:-:S06]  /*0960*/  UIADD3 UR4, UPT, UPT, -UR4, URZ, URZ ;  /* 0x000000ff04047290 */ /* 0x000fcc000fffe1ff */
[----:B------:R-:W1:Y:S01]  /*0970*/  LDC.64 R10, c[0x0][0x380] ;  /* 0x0000e000ff0a7b82 */ /* 0x000e620000000a00 */
[----:B0-----:R-:W-:-:S03]  /*0980*/  IMAD.WIDE.U32 R2, R8, 0x4, R2 ;  /* 0x0000000408027825 */ /* 0x001fc600078e0002 */
[----:B------:R-:W-:Y:S02]  /*0990*/  MOV R6, R2 ;  /* 0x0000000200067202 */ /* 0x000fe40000000f00 */
[----:B------:R-:W-:-:S07]  /*09a0*/  MOV R5, R3 ;  /* 0x0000000300057202 */ /* 0x000fce0000000f00 */
.L_x_5:
[----:B-1----:R-:W-:Y:S01]  /*09b0*/  IMAD.WIDE R2, R7, 0x4, R10 ;  /* 0x0000000407027825 */ /* 0x002fe200078e020a */
[----:B------:R-:W-:-:S05]  /*09c0*/  MOV R4, R6 ;  /* 0x0000000600047202 */ /* 0x000fca0000000f00 */
[----:B------:R-:W2:Y:S04]  /*09d0*/  LDG.E R2, desc[UR16][R2.64] ;  /* 0x0000001002027981 */ /* 0x000ea8000c1e1900 */
[----:B------:R0:W2:Y:S01]  /*09e0*/  LDG.E R4, desc[UR16][R4.64] ;  /* 0x0000001004047981 */ /* 0x0000a2000c1e1900 */
[----:B------:R-:W-:Y:S01]  /*09f0*/  UIADD3 UR4, UPT, UPT, UR4, 0x1, URZ ;  /* 0x0000000104047890 */ /* 0x000fe2000fffe0ff */
[----:B------:R-:W-:Y:S02]  /*0a00*/  IADD3 R6, P0, PT, R6, 0x4, RZ ;  /* 0x0000000406067810 */ /* 0x000fe40007f1e0ff */
[----:B------:R-:W-:Y:S01]  /*0a10*/  IADD3 R7, PT, PT, R7, 0x1, RZ ;  /* 0x0000000107077810 */ /* 0x000fe20007ffe0ff */
[----:B------:R-:W-:Y:S01]  /*0a20*/  UISETP.NE.AND UP0, UPT, UR4, URZ, UPT ;  /* 0x000000ff0400728c */ /* 0x000fe2000bf05270 */
[----:B0-----:R-:W-:Y:S01]  /*0a30*/  IADD3.X R5, PT, PT, RZ, R5, RZ, P0, !PT ;  /* 0x00000005ff057210 */ /* 0x001fe200007fe4ff */
[----:B--2---:R-:W-:-:S07]  /*0a40*/  FFMA R15, R2, R4, R15 ;  /* 0x00000004020f7223 */ /* 0x004fce000000000f */
[----:B------:R-:W-:Y:S05]  /*0a50*/  BRA.U UP0, `(.L_x_5) ;  /* 0xfffffffd00d47547 */ /* 0x000fea000b83ffff */
.L_x_0:
[----:B------:R-:W0:Y:S02]  /*0a60*/  LDC.64 R2, c[0x0][0x390] ;  /* 0x0000e400ff027b82 */ /* 0x000e240000000a00 */
[----:B0-----:R-:W-:-:S05]  /*0a70*/  IMAD.WIDE R2, R0, 0x4, R2 ;  /* 0x0000000400027825 */ /* 0x001fca00078e0202 */
[----:B------:R-:W-:Y:S01]  /*0a80*/  STG.E desc[UR16][R2.64], R15 ;  /* 0x0000000f02007986 */ /* 0x000fe2000c101910 */
[----:B------:R-:W-:Y:S05]  /*0a90*/  EXIT ;  /* 0x000000000000794d */ /* 0x000fea0003800000 */
.L_x_6:
[----:B------:R-:W-:-:S00]  /*0aa0*/  BRA `(.L_x_6) ;  /* 0xfffffffc00fc7947 */ /* 0x000fc0000383ffff */
[----:B------:R-:W-:-:S00]  /*0ab0*/  NOP ;  /* 0x0000000000007918 */ /* 0x000fc00000000000 */
        /* <DEDUP_REMOVED lines=12> */
.L_x_7:


//--------------------- .nv.shared.reserved.0     --------------------------
	.section	.nv.shared.reserved.0,"aw",@nobits
	.weak		__nv_reservedSMEM_offset_0_alias
	.size		__nv_reservedSMEM_offset_0_alias, 0, 64
	.other		__nv_reservedSMEM_offset_0_alias,@"STO_CUDA_RESERVED_SHARED STV_DEFAULT"
__nv_reservedSMEM_offset_0_alias:
	.zero		0
	.zero		64


//--------------------- .nv.constant0._Z8gpu_gemvPKfS0_Pfii --------------------------
	.section	.nv.constant0._Z8gpu_gemvPKfS0_Pfii,"a",@progbits
	.sectionflags	@""
	.align	4
.nv.constant0._Z8gpu_gemvPKfS0_Pfii:
	.zero		928


//--------------------- SYMBOLS --------------------------

	.type		.nv.reservedSmem.offset0,@object
	.size		.nv.reservedSmem.offset0,0x4
